//
// Generated by NVIDIA NVVM Compiler
//
// Compiler Build ID: CL-36424714
// Cuda compilation tools, release 13.0, V13.0.88
// Based on NVVM 20.0.0
//

.version 9.0
.target sm_100
.address_size 64

.extern .func  (.param .b32 func_retval0) vprintf
(
	.param .b64 vprintf_param_0,
	.param .b64 vprintf_param_1
)
;
.global .align 1 .b8 $str[42] = {69, 114, 114, 111, 114, 58, 32, 115, 109, 111, 111, 116, 104, 105, 110, 103, 32, 107, 101, 114, 110, 101, 108, 32, 110, 111, 116, 32, 105, 109, 112, 108, 101, 109, 101, 110, 116, 101, 100, 33, 10};

.entry _Z16smoothing_kernelv()
.maxntid 1
{
	.reg .b32 	%r<3>;
	.reg .b64 	%rd<3>;

	mov.u64 	%rd1, $str;
	cvta.global.u64 	%rd2, %rd1;
	{ // callseq 0, 0
	.param .b64 param0;
	st.param.b64 	[param0], %rd2;
	.param .b64 param1;
	st.param.b64 	[param1], 0;
	.param .b32 retval0;
	call.uni (retval0), 
	vprintf, 
	(
	param0, 
	param1
	);
	ld.param.b32 	%r1, [retval0];
	} // callseq 0
	ret;

}


// ===== COMPILED SASS (sm_100) =====

	.target	sm_100

	.elftype	@"ET_EXEC"


//--------------------- .note.nv.tkinfo           --------------------------
	.section	.note.nv.tkinfo,"",@"SHT_NOTE"
	.sectionflags	@"SHF_NOTE_NV_TKINFO"
	.tkinfo
        /*0018*/ 	.word	0x00000002
        /*0030*/ 	.string	""
        /*0030*/ 	.string	"ptxas"
        /*0030*/ 	.string	"Cuda compilation tools, release 13.0, V13.0.88"
        /*0030*/ 	.string	"Build cuda_13.0.r13.0/compiler.36424714_0"
        /*0030*/ 	.string	"-arch sm_100 -m 64 "



//--------------------- .note.nv.cuinfo           --------------------------
	.section	.note.nv.cuinfo,"",@"SHT_NOTE"
	.sectionflags	@"SHF_NOTE_NV_CUINFO"
        /*0018*/ 	.short	0x0002
        /*001a*/ 	.short	0x0064
        /*001c*/ 	.short	0x0082
	.zero		2


//--------------------- .nv.info                  --------------------------
	.section	.nv.info,"",@"SHT_CUDA_INFO"
	.align	4


	//----- nvinfo : EIATTR_REGCOUNT
	.align		4
        /*0000*/ 	.byte	0x04, 0x2f
        /*0002*/ 	.short	(.L_2 - .L_1)
	.align		4
.L_1:
        /*0004*/ 	.word	index@(_Z16smoothing_kernelv)
        /*0008*/ 	.word	0x00000018


	//----- nvinfo : EIATTR_FRAME_SIZE
	.align		4
.L_2:
        /*000c*/ 	.byte	0x04, 0x11
        /*000e*/ 	.short	(.L_4 - .L_3)
	.align		4
.L_3:
        /*0010*/ 	.word	index@(_Z16smoothing_kernelv)
        /*0014*/ 	.word	0x00000000


	//----- nvinfo : EIATTR_MIN_STACK_SIZE
	.align		4
.L_4:
        /*0018*/ 	.byte	0x04, 0x12
        /*001a*/ 	.short	(.L_6 - .L_5)
	.align		4
.L_5:
        /*001c*/ 	.word	index@(_Z16smoothing_kernelv)
        /*0020*/ 	.word	0x00000000
.L_6:


//--------------------- .nv.compat                --------------------------
	.section	.nv.compat,"",@"SHT_CUDA_COMPAT_INFO"
	.align	4
        /*0000*/ 	.byte	0x02, 0x09, 0x00, 0x00, 0x02, 0x02, 0x01, 0x00, 0x02, 0x05, 0x05, 0x00, 0x03, 0x07, 0x01, 0x01
        /*0010*/ 	.byte	0x02, 0x03, 0x00, 0x00, 0x02, 0x06, 0x01, 0x00, 0x04, 0x0b, 0x08, 0x00, 0x09, 0x00, 0x00, 0x00
        /*0020*/ 	.byte	0x00, 0x00, 0x00, 0x00


//--------------------- .nv.info._Z16smoothing_kernelv --------------------------
	.section	.nv.info._Z16smoothing_kernelv,"",@"SHT_CUDA_INFO"
	.sectionflags	@""
	.align	4


	//----- nvinfo : EIATTR_CUDA_API_VERSION
	.align		4
        /*0000*/ 	.byte	0x04, 0x37
        /*0002*/ 	.short	(.L_8 - .L_7)
.L_7:
        /*0004*/ 	.word	0x00000082


	//----- nvinfo : EIATTR_SPARSE_MMA_MASK
	.align		4
.L_8:
        /*0008*/ 	.byte	0x03, 0x50
        /*000a*/ 	.short	0x0000


	//----- nvinfo : EIATTR_MAXREG_COUNT
	.align		4
        /*000c*/ 	.byte	0x03, 0x1b
        /*000e*/ 	.short	0x00ff


	//----- nvinfo : EIATTR_EXTERNS
	.align		4
        /*0010*/ 	.byte	0x04, 0x0f
        /*0012*/ 	.short	(.L_10 - .L_9)


	//   ....[0]....
	.align		4
.L_9:
        /*0014*/ 	.word	index@(vprintf)


	//----- nvinfo : EIATTR_MERCURY_ISA_VERSION
	.align		4
.L_10:
        /*0018*/ 	.byte	0x03, 0x5f
        /*001a*/ 	.short	0x0101


	//----- nvinfo : EIATTR_VRC_CTA_INIT_COUNT
	.align		4
        /*001c*/ 	.byte	0x02, 0x4a
	.zero		1
	.zero		1


	//----- nvinfo : EIATTR_SYSCALL_OFFSETS
	.align		4
        /*0020*/ 	.byte	0x04, 0x46
        /*0022*/ 	.short	(.L_12 - .L_11)


	//   ....[0]....
.L_11:
        /*0024*/ 	.word	0x00000080


	//----- nvinfo : EIATTR_EXIT_INSTR_OFFSETS
	.align		4
.L_12:
        /*0028*/ 	.byte	0x04, 0x1c
        /*002a*/ 	.short	(.L_14 - .L_13)


	//   ....[0]....
.L_13:
        /*002c*/ 	.word	0x00000090


	//----- nvinfo : EIATTR_MAX_THREADS
	.align		4
.L_14:
        /*0030*/ 	.byte	0x04, 0x05
        /*0032*/ 	.short	(.L_16 - .L_15)
.L_15:
        /*0034*/ 	.word	0x00000001
        /*0038*/ 	.word	0x00000001
        /*003c*/ 	.word	0x00000001


	//----- nvinfo : EIATTR_SW_WAR
	.align		4
.L_16:
        /*0040*/ 	.byte	0x04, 0x36
        /*0042*/ 	.short	(.L_18 - .L_17)
.L_17:
        /*0044*/ 	.word	0x00000008
.L_18:


//--------------------- .nv.callgraph             --------------------------
	.section	.nv.callgraph,"",@"SHT_CUDA_CALLGRAPH"
	.align	4
	.sectionentsize	8
	.align		4
        /*0000*/ 	.word	0x00000000
	.align		4
        /*0004*/ 	.word	0xffffffff
	.align		4
        /*0008*/ 	.word	index@(_Z16smoothing_kernelv)
	.align		4
        /*000c*/ 	.word	index@(vprintf)
	.align		4
        /*0010*/ 	.word	0x00000000
	.align		4
        /*0014*/ 	.word	0xfffffffe
	.align		4
        /*0018*/ 	.word	0x00000000
	.align		4
        /*001c*/ 	.word	0xfffffffd
	.align		4
        /*0020*/ 	.word	0x00000000
	.align		4
        /*0024*/ 	.word	0xfffffffc


//--------------------- .nv.constant4             --------------------------
	.section	.nv.constant4,"a",@progbits
	.align	8
	.align		8
.nv.constant4:
        /*0000*/ 	.dword	vprintf
	.align		8
        /*0008*/ 	.dword	$str


//--------------------- .text._Z16smoothing_kernelv --------------------------
	.section	.text._Z16smoothing_kernelv,"ax",@progbits
	.align	128
.text._Z16smoothing_kernelv:
        .type           _Z16smoothing_kernelv,@function
        .size           _Z16smoothing_kernelv,(.L_x_2 - _Z16smoothing_kernelv)
        .other          _Z16smoothing_kernelv,@"STO_CUDA_ENTRY STV_DEFAULT"
_Z16smoothing_kernelv:
[----:B------:R-:W0:Y:S01]  /*0000*/  LDC R1, c[0x0][0x37c] ;  /* 0x0000df00ff017b82 */ /* 0x000e220000000800 */
[----:B------:R-:W-:Y:S01]  /*0010*/  MOV R0, 0x0 ;  /* 0x0000000000007802 */ /* 0x000fe20000000f00 */
[----:B------:R-:W1:Y:S01]  /*0020*/  LDCU.64 UR4, c[0x4][0x8] ;  /* 0x01000100ff0477ac */ /* 0x000e620008000a00 */
[----:B------:R-:W-:-:S05]  /*0030*/  CS2R R6, SRZ ;  /* 0x0000000000067805 */ /* 0x000fca000001ff00 */
[----:B------:R2:W3:Y:S01]  /*0040*/  LDC.64 R2, c[0x4][R0] ;  /* 0x0100000000027b82 */ /* 0x0004e20000000a00 */
[----:B-1----:R-:W-:Y:S02]  /*0050*/  IMAD.U32 R4, RZ, RZ, UR4 ;  /* 0x00000004ff047e24 */ /* 0x002fe4000f8e00ff */
[----:B--2---:R-:W-:-:S07]  /*0060*/  IMAD.U32 R5, RZ, RZ, UR5 ;  /* 0x00000005ff057e24 */ /* 0x004fce000f8e00ff */
[----:B------:R-:W-:-:S07]  /*0070*/  LEPC R20, `(.L_x_0) ;  /* 0x000000001014794e */ /* 0x000fce0000000000 */
[----:B0--3--:R-:W-:Y:S05]  /*0080*/  CALL.ABS.NOINC R2 ;  /* 0x0000000002007343 */ /* 0x009fea0003c00000 */
.L_x_0:
[----:B------:R-:W-:Y:S05]  /*0090*/  EXIT ;  /* 0x000000000000794d */ /* 0x000fea0003800000 */
.L_x_1:
[----:B------:R-:W-:-:S00]  /*00a0*/  BRA `(.L_x_1) ;  /* 0xfffffffc00fc7947 */ /* 0x000fc0000383ffff */
[----:B------:R-:W-:-:S00]  /*00b0*/  NOP ;  /* 0x0000000000007918 */ /* 0x000fc00000000000 */
        /* <DEDUP_REMOVED lines=12> */
.L_x_2:


//--------------------- .nv.global.init           --------------------------
	.section	.nv.global.init,"aw",@progbits
.nv.global.init:
	.type		$str,@object
	.size		$str,(.L_0 - $str)
$str:
        /*0000*/ 	.byte	0x45, 0x72, 0x72, 0x6f, 0x72, 0x3a, 0x20, 0x73, 0x6d, 0x6f, 0x6f, 0x74, 0x68, 0x69, 0x6e, 0x67
        /*0010*/ 	.byte	0x20, 0x6b, 0x65, 0x72, 0x6e, 0x65, 0x6c, 0x20, 0x6e, 0x6f, 0x74, 0x20, 0x69, 0x6d, 0x70, 0x6c
        /*0020*/ 	.byte	0x65, 0x6d, 0x65, 0x6e, 0x74, 0x65, 0x64, 0x21, 0x0a, 0x00
.L_0:


//--------------------- .nv.shared.reserved.0     --------------------------
	.section	.nv.shared.reserved.0,"aw",@nobits
	.weak		__nv_reservedSMEM_offset_0_alias
	.size		__nv_reservedSMEM_offset_0_alias, 0, 64
	.other		__nv_reservedSMEM_offset_0_alias,@"STO_CUDA_RESERVED_SHARED STV_DEFAULT"
__nv_reservedSMEM_offset_0_alias:
	.zero		0
	.zero		64


//--------------------- .nv.constant0._Z16smoothing_kernelv --------------------------
	.section	.nv.constant0._Z16smoothing_kernelv,"a",@progbits
	.sectionflags	@""
	.align	4
.nv.constant0._Z16smoothing_kernelv:
	.zero		896


//--------------------- SYMBOLS --------------------------

	.type		.nv.reservedSmem.offset0,@object
	.size		.nv.reservedSmem.offset0,0x4
	.type		vprintf,@function
